	.headerflags	@"EF_CUDA_TEXMODE_UNIFIED EF_CUDA_64BIT_ADDRESS EF_CUDA_ACCELERATORS EF_CUDA_SM90 EF_CUDA_VIRTUAL_SM(EF_CUDA_SM90)"
	.elftype	@"ET_EXEC"


//--------------------- .nv.info                  --------------------------
	.section	.nv.info,"",@"SHT_CUDA_INFO"
	.align	4


	//----- nvinfo : EIATTR_REGCOUNT
	.align		4
        /*0000*/ 	.byte	0x04, 0x2f
        /*0002*/ 	.short	(.L_1 - .L_0)
	.align		4
.L_0:
        /*0004*/ 	.word	index@(triton_per_fused_mean_mul_pow_sub_0)
        /*0008*/ 	.word	0x00000010


	//----- nvinfo : EIATTR_MIN_STACK_SIZE
	.align		4
.L_1:
        /*000c*/ 	.byte	0x04, 0x12
        /*000e*/ 	.short	(.L_3 - .L_2)
	.align		4
.L_2:
        /*0010*/ 	.word	index@(triton_per_fused_mean_mul_pow_sub_0)
        /*0014*/ 	.word	0x00000000


	//----- nvinfo : EIATTR_FRAME_SIZE
	.align		4
.L_3:
        /*0018*/ 	.byte	0x04, 0x11
        /*001a*/ 	.short	(.L_5 - .L_4)
	.align		4
.L_4:
        /*001c*/ 	.word	index@(triton_per_fused_mean_mul_pow_sub_0)
        /*0020*/ 	.word	0x00000000


	//----- nvinfo : EIATTR_MIN_STACK_SIZE
	.align		4
.L_5:
        /*0024*/ 	.byte	0x04, 0x12
        /*0026*/ 	.short	(.L_7 - .L_6)
	.align		4
.L_6:
        /*0028*/ 	.word	index@(triton_per_fused_mean_mul_pow_sub_0)
        /*002c*/ 	.word	0x00000000
.L_7:


//--------------------- .nv.info.triton_per_fused_mean_mul_pow_sub_0 --------------------------
	.section	.nv.info.triton_per_fused_mean_mul_pow_sub_0,"",@"SHT_CUDA_INFO"
	.sectionflags	@""
	.align	4


	//----- nvinfo : EIATTR_CUDA_API_VERSION
	.align		4
        /*0000*/ 	.byte	0x04, 0x37
        /*0002*/ 	.short	(.L_9 - .L_8)
.L_8:
        /*0004*/ 	.word	0x0000007c


	//----- nvinfo : EIATTR_KPARAM_INFO
	.align		4
.L_9:
        /*0008*/ 	.byte	0x04, 0x17
        /*000a*/ 	.short	(.L_11 - .L_10)
.L_10:
        /*000c*/ 	.word	0x00000000
        /*0010*/ 	.short	0x0004
        /*0012*/ 	.short	0x001c
        /*0014*/ 	.byte	0x00, 0xf0, 0x11, 0x00


	//----- nvinfo : EIATTR_KPARAM_INFO
	.align		4
.L_11:
        /*0018*/ 	.byte	0x04, 0x17
        /*001a*/ 	.short	(.L_13 - .L_12)
.L_12:
        /*001c*/ 	.word	0x00000000
        /*0020*/ 	.short	0x0003
        /*0022*/ 	.short	0x0018
        /*0024*/ 	.byte	0x00, 0xf0, 0x11, 0x00


	//----- nvinfo : EIATTR_KPARAM_INFO
	.align		4
.L_13:
        /*0028*/ 	.byte	0x04, 0x17
        /*002a*/ 	.short	(.L_15 - .L_14)
.L_14:
        /*002c*/ 	.word	0x00000000
        /*0030*/ 	.short	0x0002
        /*0032*/ 	.short	0x0010
        /*0034*/ 	.byte	0x00, 0xf4, 0x21, 0x00


	//----- nvinfo : EIATTR_KPARAM_INFO
	.align		4
.L_15:
        /*0038*/ 	.byte	0x04, 0x17
        /*003a*/ 	.short	(.L_17 - .L_16)
.L_16:
        /*003c*/ 	.word	0x00000000
        /*0040*/ 	.short	0x0001
        /*0042*/ 	.short	0x0008
        /*0044*/ 	.byte	0x00, 0xf4, 0x21, 0x00


	//----- nvinfo : EIATTR_KPARAM_INFO
	.align		4
.L_17:
        /*0048*/ 	.byte	0x04, 0x17
        /*004a*/ 	.short	(.L_19 - .L_18)
.L_18:
        /*004c*/ 	.word	0x00000000
        /*0050*/ 	.short	0x0000
        /*0052*/ 	.short	0x0000
        /*0054*/ 	.byte	0x00, 0xf4, 0x21, 0x00


	//----- nvinfo : EIATTR_SPARSE_MMA_MASK
	.align		4
.L_19:
        /*0058*/ 	.byte	0x03, 0x50
        /*005a*/ 	.short	0x0000


	//----- nvinfo : EIATTR_MAXREG_COUNT
	.align		4
        /*005c*/ 	.byte	0x03, 0x1b
        /*005e*/ 	.short	0x00ff


	//----- nvinfo : EIATTR_COOP_GROUP_MASK_REGIDS
	.align		4
        /*0060*/ 	.byte	0x04, 0x29
        /*0062*/ 	.short	(.L_21 - .L_20)


	//   ....[0]....
.L_20:
        /*0064*/ 	.word	0xffffffff


	//   ....[1]....
        /*0068*/ 	.word	0xffffffff


	//   ....[2]....
        /*006c*/ 	.word	0xffffffff


	//   ....[3]....
        /*0070*/ 	.word	0xffffffff


	//   ....[4]....
        /*0074*/ 	.word	0xffffffff


	//   ....[5]....
        /*0078*/ 	.word	0xffffffff


	//----- nvinfo : EIATTR_COOP_GROUP_INSTR_OFFSETS
	.align		4
.L_21:
        /*007c*/ 	.byte	0x04, 0x28
        /*007e*/ 	.short	(.L_23 - .L_22)


	//   ....[0]....
.L_22:
        /*0080*/ 	.word	0x00000190


	//   ....[1]....
        /*0084*/ 	.word	0x000001c0


	//   ....[2]....
        /*0088*/ 	.word	0x000001f0


	//   ....[3]....
        /*008c*/ 	.word	0x00000220


	//   ....[4]....
        /*0090*/ 	.word	0x00000260


	//   ....[5]....
        /*0094*/ 	.word	0x000002b0


	//----- nvinfo : EIATTR_EXIT_INSTR_OFFSETS
	.align		4
.L_23:
        /*0098*/ 	.byte	0x04, 0x1c
        /*009a*/ 	.short	(.L_25 - .L_24)


	//   ....[0]....
.L_24:
        /*009c*/ 	.word	0x000003f0


	//   ....[1]....
        /*00a0*/ 	.word	0x00000440


	//----- nvinfo : EIATTR_REQNTID
	.align		4
.L_25:
        /*00a4*/ 	.byte	0x04, 0x10
        /*00a6*/ 	.short	(.L_27 - .L_26)
.L_26:
        /*00a8*/ 	.word	0x00000040
        /*00ac*/ 	.word	0x00000001
        /*00b0*/ 	.word	0x00000001


	//----- nvinfo : EIATTR_CBANK_PARAM_SIZE
	.align		4
.L_27:
        /*00b4*/ 	.byte	0x03, 0x19
        /*00b6*/ 	.short	0x0020


	//----- nvinfo : EIATTR_PARAM_CBANK
	.align		4
        /*00b8*/ 	.byte	0x04, 0x0a
        /*00ba*/ 	.short	(.L_29 - .L_28)
	.align		4
.L_28:
        /*00bc*/ 	.word	index@(.nv.constant0.triton_per_fused_mean_mul_pow_sub_0)
        /*00c0*/ 	.short	0x0210
        /*00c2*/ 	.short	0x0020


	//----- nvinfo : EIATTR_SW_WAR
	.align		4
.L_29:
        /*00c4*/ 	.byte	0x04, 0x36
        /*00c6*/ 	.short	(.L_31 - .L_30)
.L_30:
        /*00c8*/ 	.word	0x00000008
.L_31:


//--------------------- .nv.callgraph             --------------------------
	.section	.nv.callgraph,"",@"SHT_CUDA_CALLGRAPH"
	.align	4
	.sectionentsize	8
	.align		4
        /*0000*/ 	.word	0x00000000
	.align		4
        /*0004*/ 	.word	0xffffffff
	.align		4
        /*0008*/ 	.word	0x00000000
	.align		4
        /*000c*/ 	.word	0xfffffffe
	.align		4
        /*0010*/ 	.word	0x00000000
	.align		4
        /*0014*/ 	.word	0xfffffffd
	.align		4
        /*0018*/ 	.word	0x00000000
	.align		4
        /*001c*/ 	.word	0xfffffffc


//--------------------- .text.triton_per_fused_mean_mul_pow_sub_0 --------------------------
	.section	.text.triton_per_fused_mean_mul_pow_sub_0,"ax",@progbits
	.sectionflags	@"SHF_BARRIERS=1"
	.align	128
        .global         triton_per_fused_mean_mul_pow_sub_0
        .type           triton_per_fused_mean_mul_pow_sub_0,@function
        .size           triton_per_fused_mean_mul_pow_sub_0,(.L_x_1 - triton_per_fused_mean_mul_pow_sub_0)
        .other          triton_per_fused_mean_mul_pow_sub_0,@"STO_CUDA_ENTRY STV_DEFAULT"
triton_per_fused_mean_mul_pow_sub_0:
.text.triton_per_fused_mean_mul_pow_sub_0:
[----:B------:R-:W0:Y:S02]  /*0000*/  LDC R1, c[0x0][0x28] ;  /* 0x00000a00ff017b82 */ /* 0x000e240000000800 */
[----:B------:R-:W1:Y:S01]  /*0010*/  S2R R0, SR_TID.X ;  /* 0x0000000000007919 */ /* 0x000e620000002100 */
[----:B------:R-:W2:Y:S01]  /*0020*/  LDC.64 R4, c[0x0][0x210] ;  /* 0x00008400ff047b82 */ /* 0x000ea20000000a00 */
[----:B------:R-:W-:Y:S01]  /*0030*/  ULDC.64 UR6, c[0x0][0x208] ;  /* 0x0000820000067ab9 */ /* 0x000fe20000000a00 */
[----:B------:R-:W3:Y:S01]  /*0040*/  S2R R3, SR_CTAID.X ;  /* 0x0000000000037919 */ /* 0x000ee20000002500 */
[----:B-1----:R-:W-:Y:S01]  /*0050*/  SHF.R.U32.HI R2, RZ, 0x3, R0 ;  /* 0x00000003ff027819 */ /* 0x002fe20000011600 */
[----:B------:R-:W-:Y:S02]  /*0060*/  IMAD.SHL.U32 R7, R0, 0x2, RZ ;  /* 0x0000000200077824 */ /* 0x000fe400078e00ff */
[----:B---3--:R-:W-:Y:S01]  /*0070*/  IMAD.SHL.U32 R3, R3, 0x8, RZ ;  /* 0x0000000803037824 */ /* 0x008fe200078e00ff */
[----:B------:R-:W-:Y:S02]  /*0080*/  SGXT.U32 R2, R2, 0x3 ;  /* 0x000000030202781a */ /* 0x000fe40000000000 */
[----:B------:R-:W-:-:S02]  /*0090*/  LOP3.LUT R7, R7, 0xe, RZ, 0xc0, !PT ;  /* 0x0000000e07077812 */ /* 0x000fc400078ec0ff */
[----:B------:R-:W-:-:S04]  /*00a0*/  LOP3.LUT R6, R3, R2, RZ, 0xfc, !PT ;  /* 0x0000000203067212 */ /* 0x000fc800078efcff */
[C---:B------:R-:W-:Y:S01]  /*00b0*/  ISETP.GE.AND P0, PT, R6.reuse, 0x10, PT ;  /* 0x000000100600780c */ /* 0x040fe20003f06270 */
[----:B------:R-:W-:-:S04]  /*00c0*/  IMAD R7, R6, 0x10, R7 ;  /* 0x0000001006077824 */ /* 0x000fc800078e0207 */
[----:B--2---:R-:W-:Y:S01]  /*00d0*/  IMAD.WIDE R4, R7, 0x4, R4 ;  /* 0x0000000407047825 */ /* 0x004fe200078e0204 */
[----:B------:R-:W-:-:S07]  /*00e0*/  CS2R R6, SRZ ;  /* 0x0000000000067805 */ /* 0x000fce000001ff00 */
[----:B------:R-:W2:Y:S01]  /*00f0*/  @!P0 LDG.E.64 R6, desc[UR6][R4.64] ;  /* 0x0000000604068981 */ /* 0x000ea2000c1e1b00 */
[----:B------:R-:W1:Y:S01]  /*0100*/  S2UR UR5, SR_CgaCtaId ;  /* 0x00000000000579c3 */ /* 0x000e620000008800 */
[----:B------:R-:W-:Y:S02]  /*0110*/  UMOV UR4, 0x400 ;  /* 0x0000040000047882 */ /* 0x000fe40000000000 */
[----:B-1----:R-:W-:Y:S01]  /*0120*/  UPRMT UR4, UR5, 0x654, UR4 ;  /* 0x0000065405047896 */ /* 0x002fe20008000004 */
[----:B--2---:R-:W-:Y:S02]  /*0130*/  SEL R6, R6, RZ, !P0 ;  /* 0x000000ff06067207 */ /* 0x004fe40004000000 */
[----:B------:R-:W-:-:S05]  /*0140*/  SEL R7, R7, RZ, !P0 ;  /* 0x000000ff07077207 */ /* 0x000fca0004000000 */
[----:B------:R-:W-:Y:S01]  /*0150*/  FADD R8, R6, R7 ;  /* 0x0000000706087221 */ /* 0x000fe20000000000 */
[----:B------:R-:W-:-:S04]  /*0160*/  FMUL R7, R7, R7 ;  /* 0x0000000707077220 */ /* 0x000fc80000400000 */
[----:B------:R-:W-:Y:S01]  /*0170*/  FSEL R8, R8, RZ, !P0 ;  /* 0x000000ff08087208 */ /* 0x000fe20004000000 */
[----:B------:R-:W-:-:S04]  /*0180*/  FFMA R7, R6, R6, R7 ;  /* 0x0000000606077223 */ /* 0x000fc80000000007 */
[----:B------:R-:W1:Y:S01]  /*0190*/  SHFL.BFLY PT, R9, R8, 0x4, 0x1f ;  /* 0x0c801f0008097f89 */ /* 0x000e6200000e0000 */
[----:B------:R-:W-:Y:S02]  /*01a0*/  FSEL R7, R7, RZ, !P0 ;  /* 0x000000ff07077208 */ /* 0x000fe40004000000 */
[----:B------:R-:W-:-:S03]  /*01b0*/  LOP3.LUT P0, RZ, R0, 0x38, RZ, 0xc0, !PT ;  /* 0x0000003800ff7812 */ /* 0x000fc6000780c0ff */
[----:B------:R-:W2:Y:S01]  /*01c0*/  SHFL.BFLY PT, R4, R7, 0x4, 0x1f ;  /* 0x0c801f0007047f89 */ /* 0x000ea200000e0000 */
[----:B-1----:R-:W-:Y:S01]  /*01d0*/  FADD R9, R8, R9 ;  /* 0x0000000908097221 */ /* 0x002fe20000000000 */
[----:B------:R-:W-:-:S04]  /*01e0*/  LEA R8, R2, UR4, 0x2 ;  /* 0x0000000402087c11 */ /* 0x000fc8000f8e10ff */
[----:B------:R-:W1:Y:S01]  /*01f0*/  SHFL.BFLY PT, R10, R9, 0x2, 0x1f ;  /* 0x0c401f00090a7f89 */ /* 0x000e6200000e0000 */
[----:B--2---:R-:W-:Y:S01]  /*0200*/  FADD R5, R7, R4 ;  /* 0x0000000407057221 */ /* 0x004fe20000000000 */
[----:B------:R-:W-:-:S04]  /*0210*/  LOP3.LUT R4, R0, 0x7, RZ, 0xc0, !PT ;  /* 0x0000000700047812 */ /* 0x000fc800078ec0ff */
[----:B------:R-:W2:Y:S01]  /*0220*/  SHFL.BFLY PT, R6, R5, 0x2, 0x1f ;  /* 0x0c401f0005067f89 */ /* 0x000ea200000e0000 */
[----:B-1----:R-:W-:Y:S01]  /*0230*/  FADD R10, R9, R10 ;  /* 0x0000000a090a7221 */ /* 0x002fe20000000000 */
[----:B------:R-:W-:Y:S02]  /*0240*/  LEA R9, R4, UR4, 0x2 ;  /* 0x0000000404097c11 */ /* 0x000fe4000f8e10ff */
[----:B------:R-:W-:Y:S02]  /*0250*/  LOP3.LUT R4, R3, 0x7, R0, 0xf8, !PT ;  /* 0x0000000703047812 */ /* 0x000fe400078ef800 */
[----:B------:R-:W1:Y:S01]  /*0260*/  SHFL.BFLY PT, R11, R10, 0x1, 0x1f ;  /* 0x0c201f000a0b7f89 */ /* 0x000e6200000e0000 */
[----:B--2---:R-:W-:Y:S01]  /*0270*/  FADD R6, R5, R6 ;  /* 0x0000000605067221 */ /* 0x004fe20000000000 */
[----:B------:R-:W2:Y:S01]  /*0280*/  LDC.64 R2, c[0x0][0x218] ;  /* 0x00008600ff027b82 */ /* 0x000ea20000000a00 */
[----:B------:R-:W-:Y:S02]  /*0290*/  SHF.R.S32.HI R5, RZ, 0x1f, R4 ;  /* 0x0000001fff057819 */ /* 0x000fe40000011404 */
[----:B------:R-:W-:Y:S01]  /*02a0*/  ISETP.LT.AND P0, PT, R4, 0x10, !P0 ;  /* 0x000000100400780c */ /* 0x000fe20004701270 */
[----:B------:R-:W3:Y:S01]  /*02b0*/  SHFL.BFLY PT, R7, R6, 0x1, 0x1f ;  /* 0x0c201f0006077f89 */ /* 0x000ee200000e0000 */
[----:B------:R-:W-:-:S05]  /*02c0*/  LEA.HI R5, R5, R4, RZ, 0x2 ;  /* 0x0000000405057211 */ /* 0x000fca00078f10ff */
[C---:B------:R-:W-:Y:S01]  /*02d0*/  IMAD.SHL.U32 R12, R5.reuse, 0x2, RZ ;  /* 0x00000002050c7824 */ /* 0x040fe200078e00ff */
[----:B------:R-:W-:-:S04]  /*02e0*/  LOP3.LUT R5, R5, 0xfffffffc, RZ, 0xc0, !PT ;  /* 0xfffffffc05057812 */ /* 0x000fc800078ec0ff */
[----:B------:R-:W-:-:S04]  /*02f0*/  LOP3.LUT R12, R12, 0xfffffff8, RZ, 0xc0, !PT ;  /* 0xfffffff80c0c7812 */ /* 0x000fc800078ec0ff */
[----:B------:R-:W-:Y:S01]  /*0300*/  IADD3 R13, R12, R4, -R5 ;  /* 0x000000040c0d7210 */ /* 0x000fe20007ffe805 */
[----:B-1----:R-:W-:-:S04]  /*0310*/  FADD R11, R10, R11 ;  /* 0x0000000b0a0b7221 */ /* 0x002fc80000000000 */
[----:B--2---:R-:W-:Y:S01]  /*0320*/  IMAD.WIDE R2, R13, 0x4, R2 ;  /* 0x000000040d027825 */ /* 0x004fe200078e0202 */
[----:B------:R1:W-:Y:S03]  /*0330*/  STS [R8], R11 ;  /* 0x0000000b08007388 */ /* 0x0003e60000000800 */
[----:B---3--:R-:W-:Y:S01]  /*0340*/  FADD R7, R6, R7 ;  /* 0x0000000706077221 */ /* 0x008fe20000000000 */
[----:B------:R-:W-:Y:S03]  /*0350*/  BAR.SYNC.DEFER_BLOCKING 0x0 ;  /* 0x0000000000007b1d */ /* 0x000fe60000010000 */
[----:B------:R-:W-:Y:S01]  /*0360*/  FMUL R0, R7, 0.0625 ;  /* 0x3d80000007007820 */ /* 0x000fe20000400000 */
[----:B-1----:R-:W-:-:S04]  /*0370*/  FMUL R11, R11, 0.0625 ;  /* 0x3d8000000b0b7820 */ /* 0x002fc80000400000 */
[----:B------:R-:W-:Y:S01]  /*0380*/  FFMA R11, -R11, R11, R0 ;  /* 0x0000000b0b0b7223 */ /* 0x000fe20000000100 */
[----:B------:R-:W1:Y:S02]  /*0390*/  LDS R10, [R9] ;  /* 0x00000000090a7984 */ /* 0x000e640000000800 */
[----:B-1----:R-:W-:-:S05]  /*03a0*/  FMUL R5, R10, 0.0625 ;  /* 0x3d8000000a057820 */ /* 0x002fca0000400000 */
[----:B------:R1:W-:Y:S01]  /*03b0*/  @P0 STG.E desc[UR6][R2.64], R5 ;  /* 0x0000000502000986 */ /* 0x0003e2000c101906 */
[----:B------:R-:W-:Y:S06]  /*03c0*/  BAR.SYNC.DEFER_BLOCKING 0x0 ;  /* 0x0000000000007b1d */ /* 0x000fec0000010000 */
[----:B------:R1:W-:Y:S02]  /*03d0*/  STS [R8], R11 ;  /* 0x0000000b08007388 */ /* 0x0003e40000000800 */
[----:B------:R-:W-:Y:S06]  /*03e0*/  BAR.SYNC.DEFER_BLOCKING 0x0 ;  /* 0x0000000000007b1d */ /* 0x000fec0000010000 */
[----:B-1----:R-:W-:Y:S05]  /*03f0*/  @!P0 EXIT ;  /* 0x000000000000894d */ /* 0x002fea0003800000 */
[----:B------:R-:W0:Y:S01]  /*0400*/  LDS R9, [R9] ;  /* 0x0000000009097984 */ /* 0x000e220000000800 */
[----:B------:R-:W1:Y:S02]  /*0410*/  LDC.64 R2, c[0x0][0x220] ;  /* 0x00008800ff027b82 */ /* 0x000e640000000a00 */
[----:B-1----:R-:W-:-:S05]  /*0420*/  IMAD.WIDE R2, R13, 0x4, R2 ;  /* 0x000000040d027825 */ /* 0x002fca00078e0202 */
[----:B0-----:R-:W-:Y:S01]  /*0430*/  STG.E desc[UR6][R2.64], R9 ;  /* 0x0000000902007986 */ /* 0x001fe2000c101906 */
[----:B------:R-:W-:Y:S05]  /*0440*/  EXIT ;  /* 0x000000000000794d */ /* 0x000fea0003800000 */
.L_x_0:
[----:B------:R-:W-:-:S00]  /*0450*/  BRA `(.L_x_0) ;  /* 0xfffffffc00fc7947 */ /* 0x000fc0000383ffff */
[----:B------:R-:W-:-:S00]  /*0460*/  NOP ;  /* 0x0000000000007918 */ /* 0x000fc00000000000 */
        /* <DEDUP_REMOVED lines=9> */
.L_x_1:


//--------------------- .nv.shared.triton_per_fused_mean_mul_pow_sub_0 --------------------------
	.section	.nv.shared.triton_per_fused_mean_mul_pow_sub_0,"aw",@nobits
	.sectionflags	@""
	.align	16
	.zero		1024


//--------------------- .nv.constant0.triton_per_fused_mean_mul_pow_sub_0 --------------------------
	.section	.nv.constant0.triton_per_fused_mean_mul_pow_sub_0,"a",@progbits
	.sectionflags	@""
	.align	4
.nv.constant0.triton_per_fused_mean_mul_pow_sub_0:
	.zero		560
